//
// Generated by NVIDIA NVVM Compiler
//
// Compiler Build ID: CL-36424714
// Cuda compilation tools, release 13.0, V13.0.88
// Based on NVVM 20.0.0
//

.version 9.0
.target sm_100
.address_size 64

	// .globl	_Z27tiled_squared_matmul_kernelPfS_S_i
// _ZZ27tiled_squared_matmul_kernelPfS_S_iE3Ads has been demoted
// _ZZ27tiled_squared_matmul_kernelPfS_S_iE3Bds has been demoted

.visible .entry _Z27tiled_squared_matmul_kernelPfS_S_i(
	.param .u64 .ptr .align 1 _Z27tiled_squared_matmul_kernelPfS_S_i_param_0,
	.param .u64 .ptr .align 1 _Z27tiled_squared_matmul_kernelPfS_S_i_param_1,
	.param .u64 .ptr .align 1 _Z27tiled_squared_matmul_kernelPfS_S_i_param_2,
	.param .u32 _Z27tiled_squared_matmul_kernelPfS_S_i_param_3
)
{
	.reg .pred 	%p<3>;
	.reg .b32 	%r<37>;
	.reg .b32 	%f<105>;
	.reg .b64 	%rd<13>;
	// demoted variable
	.shared .align 4 .b8 _ZZ27tiled_squared_matmul_kernelPfS_S_iE3Ads[4096];
	// demoted variable
	.shared .align 4 .b8 _ZZ27tiled_squared_matmul_kernelPfS_S_iE3Bds[4096];
	ld.param.u64 	%rd3, [_Z27tiled_squared_matmul_kernelPfS_S_i_param_0];
	ld.param.u64 	%rd4, [_Z27tiled_squared_matmul_kernelPfS_S_i_param_1];
	ld.param.u64 	%rd5, [_Z27tiled_squared_matmul_kernelPfS_S_i_param_2];
	ld.param.u32 	%r19, [_Z27tiled_squared_matmul_kernelPfS_S_i_param_3];
	mov.u32 	%r20, %ctaid.x;
	mov.u32 	%r21, %ctaid.y;
	mov.u32 	%r1, %tid.x;
	mov.u32 	%r2, %tid.y;
	shl.b32 	%r22, %r21, 5;
	add.s32 	%r3, %r22, %r2;
	shl.b32 	%r4, %r20, 5;
	setp.lt.s32 	%p1, %r19, 32;
	mov.f32 	%f104, 0f00000000;
	@%p1 bra 	$L__BB0_3;
	shl.b32 	%r23, %r2, 7;
	mov.u32 	%r24, _ZZ27tiled_squared_matmul_kernelPfS_S_iE3Ads;
	add.s32 	%r5, %r24, %r23;
	shl.b32 	%r25, %r1, 2;
	add.s32 	%r6, %r5, %r25;
	mov.u32 	%r26, _ZZ27tiled_squared_matmul_kernelPfS_S_iE3Bds;
	add.s32 	%r8, %r26, %r25;
	add.s32 	%r7, %r8, %r23;
	shr.s32 	%r27, %r19, 31;
	shr.u32 	%r28, %r27, 27;
	add.s32 	%r29, %r19, %r28;
	shr.s32 	%r30, %r29, 5;
	neg.s32 	%r36, %r30;
	mad.lo.s32 	%r35, %r19, %r3, %r1;
	mad.lo.s32 	%r31, %r2, %r19, %r1;
	add.s32 	%r34, %r31, %r4;
	shl.b32 	%r12, %r19, 5;
	cvta.to.global.u64 	%rd1, %rd4;
	cvta.to.global.u64 	%rd2, %rd5;
	mov.f32 	%f104, 0f00000000;
$L__BB0_2:
	mul.wide.s32 	%rd6, %r35, 4;
	add.s64 	%rd7, %rd1, %rd6;
	ld.global.f32 	%f6, [%rd7];
	st.shared.f32 	[%r6], %f6;
	mul.wide.u32 	%rd8, %r34, 4;
	add.s64 	%rd9, %rd2, %rd8;
	ld.global.f32 	%f7, [%rd9];
	st.shared.f32 	[%r7], %f7;
	bar.sync 	0;
	ld.shared.f32 	%f8, [%r5];
	ld.shared.f32 	%f9, [%r8];
	fma.rn.f32 	%f10, %f8, %f9, %f104;
	ld.shared.f32 	%f11, [%r5+4];
	ld.shared.f32 	%f12, [%r8+128];
	fma.rn.f32 	%f13, %f11, %f12, %f10;
	ld.shared.f32 	%f14, [%r5+8];
	ld.shared.f32 	%f15, [%r8+256];
	fma.rn.f32 	%f16, %f14, %f15, %f13;
	ld.shared.f32 	%f17, [%r5+12];
	ld.shared.f32 	%f18, [%r8+384];
	fma.rn.f32 	%f19, %f17, %f18, %f16;
	ld.shared.f32 	%f20, [%r5+16];
	ld.shared.f32 	%f21, [%r8+512];
	fma.rn.f32 	%f22, %f20, %f21, %f19;
	ld.shared.f32 	%f23, [%r5+20];
	ld.shared.f32 	%f24, [%r8+640];
	fma.rn.f32 	%f25, %f23, %f24, %f22;
	ld.shared.f32 	%f26, [%r5+24];
	ld.shared.f32 	%f27, [%r8+768];
	fma.rn.f32 	%f28, %f26, %f27, %f25;
	ld.shared.f32 	%f29, [%r5+28];
	ld.shared.f32 	%f30, [%r8+896];
	fma.rn.f32 	%f31, %f29, %f30, %f28;
	ld.shared.f32 	%f32, [%r5+32];
	ld.shared.f32 	%f33, [%r8+1024];
	fma.rn.f32 	%f34, %f32, %f33, %f31;
	ld.shared.f32 	%f35, [%r5+36];
	ld.shared.f32 	%f36, [%r8+1152];
	fma.rn.f32 	%f37, %f35, %f36, %f34;
	ld.shared.f32 	%f38, [%r5+40];
	ld.shared.f32 	%f39, [%r8+1280];
	fma.rn.f32 	%f40, %f38, %f39, %f37;
	ld.shared.f32 	%f41, [%r5+44];
	ld.shared.f32 	%f42, [%r8+1408];
	fma.rn.f32 	%f43, %f41, %f42, %f40;
	ld.shared.f32 	%f44, [%r5+48];
	ld.shared.f32 	%f45, [%r8+1536];
	fma.rn.f32 	%f46, %f44, %f45, %f43;
	ld.shared.f32 	%f47, [%r5+52];
	ld.shared.f32 	%f48, [%r8+1664];
	fma.rn.f32 	%f49, %f47, %f48, %f46;
	ld.shared.f32 	%f50, [%r5+56];
	ld.shared.f32 	%f51, [%r8+1792];
	fma.rn.f32 	%f52, %f50, %f51, %f49;
	ld.shared.f32 	%f53, [%r5+60];
	ld.shared.f32 	%f54, [%r8+1920];
	fma.rn.f32 	%f55, %f53, %f54, %f52;
	ld.shared.f32 	%f56, [%r5+64];
	ld.shared.f32 	%f57, [%r8+2048];
	fma.rn.f32 	%f58, %f56, %f57, %f55;
	ld.shared.f32 	%f59, [%r5+68];
	ld.shared.f32 	%f60, [%r8+2176];
	fma.rn.f32 	%f61, %f59, %f60, %f58;
	ld.shared.f32 	%f62, [%r5+72];
	ld.shared.f32 	%f63, [%r8+2304];
	fma.rn.f32 	%f64, %f62, %f63, %f61;
	ld.shared.f32 	%f65, [%r5+76];
	ld.shared.f32 	%f66, [%r8+2432];
	fma.rn.f32 	%f67, %f65, %f66, %f64;
	ld.shared.f32 	%f68, [%r5+80];
	ld.shared.f32 	%f69, [%r8+2560];
	fma.rn.f32 	%f70, %f68, %f69, %f67;
	ld.shared.f32 	%f71, [%r5+84];
	ld.shared.f32 	%f72, [%r8+2688];
	fma.rn.f32 	%f73, %f71, %f72, %f70;
	ld.shared.f32 	%f74, [%r5+88];
	ld.shared.f32 	%f75, [%r8+2816];
	fma.rn.f32 	%f76, %f74, %f75, %f73;
	ld.shared.f32 	%f77, [%r5+92];
	ld.shared.f32 	%f78, [%r8+2944];
	fma.rn.f32 	%f79, %f77, %f78, %f76;
	ld.shared.f32 	%f80, [%r5+96];
	ld.shared.f32 	%f81, [%r8+3072];
	fma.rn.f32 	%f82, %f80, %f81, %f79;
	ld.shared.f32 	%f83, [%r5+100];
	ld.shared.f32 	%f84, [%r8+3200];
	fma.rn.f32 	%f85, %f83, %f84, %f82;
	ld.shared.f32 	%f86, [%r5+104];
	ld.shared.f32 	%f87, [%r8+3328];
	fma.rn.f32 	%f88, %f86, %f87, %f85;
	ld.shared.f32 	%f89, [%r5+108];
	ld.shared.f32 	%f90, [%r8+3456];
	fma.rn.f32 	%f91, %f89, %f90, %f88;
	ld.shared.f32 	%f92, [%r5+112];
	ld.shared.f32 	%f93, [%r8+3584];
	fma.rn.f32 	%f94, %f92, %f93, %f91;
	ld.shared.f32 	%f95, [%r5+116];
	ld.shared.f32 	%f96, [%r8+3712];
	fma.rn.f32 	%f97, %f95, %f96, %f94;
	ld.shared.f32 	%f98, [%r5+120];
	ld.shared.f32 	%f99, [%r8+3840];
	fma.rn.f32 	%f100, %f98, %f99, %f97;
	ld.shared.f32 	%f101, [%r5+124];
	ld.shared.f32 	%f102, [%r8+3968];
	fma.rn.f32 	%f104, %f101, %f102, %f100;
	bar.sync 	0;
	add.s32 	%r36, %r36, 1;
	setp.ne.s32 	%p2, %r36, 0;
	add.s32 	%r35, %r35, 32;
	add.s32 	%r34, %r34, %r12;
	@%p2 bra 	$L__BB0_2;
$L__BB0_3:
	cvta.to.global.u64 	%rd10, %rd3;
	add.s32 	%r32, %r4, %r1;
	mad.lo.s32 	%r33, %r19, %r3, %r32;
	mul.wide.s32 	%rd11, %r33, 4;
	add.s64 	%rd12, %rd10, %rd11;
	st.global.f32 	[%rd12], %f104;
	ret;

}


// ===== COMPILED SASS (sm_100) =====

	.target	sm_100

	.elftype	@"ET_EXEC"


//--------------------- .note.nv.tkinfo           --------------------------
	.section	.note.nv.tkinfo,"",@"SHT_NOTE"
	.sectionflags	@"SHF_NOTE_NV_TKINFO"
	.tkinfo
        /*0018*/ 	.word	0x00000002
        /*0030*/ 	.string	""
        /*0030*/ 	.string	"ptxas"
        /*0030*/ 	.string	"Cuda compilation tools, release 13.0, V13.0.88"
        /*0030*/ 	.string	"Build cuda_13.0.r13.0/compiler.36424714_0"
        /*0030*/ 	.string	"-arch sm_100 -m 64 "



//--------------------- .note.nv.cuinfo           --------------------------
	.section	.note.nv.cuinfo,"",@"SHT_NOTE"
	.sectionflags	@"SHF_NOTE_NV_CUINFO"
        /*0018*/ 	.short	0x0002
        /*001a*/ 	.short	0x0064
        /*001c*/ 	.short	0x0082
	.zero		2


//--------------------- .nv.info                  --------------------------
	.section	.nv.info,"",@"SHT_CUDA_INFO"
	.align	4


	//----- nvinfo : EIATTR_REGCOUNT
	.align		4
        /*0000*/ 	.byte	0x04, 0x2f
        /*0002*/ 	.short	(.L_1 - .L_0)
	.align		4
.L_0:
        /*0004*/ 	.word	index@(_Z27tiled_squared_matmul_kernelPfS_S_i)
        /*0008*/ 	.word	0x00000020


	//----- nvinfo : EIATTR_FRAME_SIZE
	.align		4
.L_1:
        /*000c*/ 	.byte	0x04, 0x11
        /*000e*/ 	.short	(.L_3 - .L_2)
	.align		4
.L_2:
        /*0010*/ 	.word	index@(_Z27tiled_squared_matmul_kernelPfS_S_i)
        /*0014*/ 	.word	0x00000000


	//----- nvinfo : EIATTR_MIN_STACK_SIZE
	.align		4
.L_3:
        /*0018*/ 	.byte	0x04, 0x12
        /*001a*/ 	.short	(.L_5 - .L_4)
	.align		4
.L_4:
        /*001c*/ 	.word	index@(_Z27tiled_squared_matmul_kernelPfS_S_i)
        /*0020*/ 	.word	0x00000000
.L_5:


//--------------------- .nv.compat                --------------------------
	.section	.nv.compat,"",@"SHT_CUDA_COMPAT_INFO"
	.align	4
        /*0000*/ 	.byte	0x02, 0x09, 0x00, 0x00, 0x02, 0x02, 0x01, 0x00, 0x02, 0x05, 0x05, 0x00, 0x03, 0x07, 0x01, 0x01
        /*0010*/ 	.byte	0x02, 0x03, 0x00, 0x00, 0x02, 0x06, 0x01, 0x00, 0x04, 0x0b, 0x08, 0x00, 0x09, 0x00, 0x00, 0x00
        /*0020*/ 	.byte	0x00, 0x00, 0x00, 0x00


//--------------------- .nv.info._Z27tiled_squared_matmul_kernelPfS_S_i --------------------------
	.section	.nv.info._Z27tiled_squared_matmul_kernelPfS_S_i,"",@"SHT_CUDA_INFO"
	.sectionflags	@""
	.align	4


	//----- nvinfo : EIATTR_CUDA_API_VERSION
	.align		4
        /*0000*/ 	.byte	0x04, 0x37
        /*0002*/ 	.short	(.L_7 - .L_6)
.L_6:
        /*0004*/ 	.word	0x00000082


	//----- nvinfo : EIATTR_KPARAM_INFO
	.align		4
.L_7:
        /*0008*/ 	.byte	0x04, 0x17
        /*000a*/ 	.short	(.L_9 - .L_8)
.L_8:
        /*000c*/ 	.word	0x00000000
        /*0010*/ 	.short	0x0003
        /*0012*/ 	.short	0x0018
        /*0014*/ 	.byte	0x00, 0xf0, 0x11, 0x00


	//----- nvinfo : EIATTR_KPARAM_INFO
	.align		4
.L_9:
        /*0018*/ 	.byte	0x04, 0x17
        /*001a*/ 	.short	(.L_11 - .L_10)
.L_10:
        /*001c*/ 	.word	0x00000000
        /*0020*/ 	.short	0x0002
        /*0022*/ 	.short	0x0010
        /*0024*/ 	.byte	0x00, 0xf5, 0x21, 0x00


	//----- nvinfo : EIATTR_KPARAM_INFO
	.align		4
.L_11:
        /*0028*/ 	.byte	0x04, 0x17
        /*002a*/ 	.short	(.L_13 - .L_12)
.L_12:
        /*002c*/ 	.word	0x00000000
        /*0030*/ 	.short	0x0001
        /*0032*/ 	.short	0x0008
        /*0034*/ 	.byte	0x00, 0xf5, 0x21, 0x00


	//----- nvinfo : EIATTR_KPARAM_INFO
	.align		4
.L_13:
        /*0038*/ 	.byte	0x04, 0x17
        /*003a*/ 	.short	(.L_15 - .L_14)
.L_14:
        /*003c*/ 	.word	0x00000000
        /*0040*/ 	.short	0x0000
        /*0042*/ 	.short	0x0000
        /*0044*/ 	.byte	0x00, 0xf5, 0x21, 0x00


	//----- nvinfo : EIATTR_SPARSE_MMA_MASK
	.align		4
.L_15:
        /*0048*/ 	.byte	0x03, 0x50
        /*004a*/ 	.short	0x0000


	//----- nvinfo : EIATTR_MAXREG_COUNT
	.align		4
        /*004c*/ 	.byte	0x03, 0x1b
        /*004e*/ 	.short	0x00ff


	//----- nvinfo : EIATTR_NUM_BARRIERS
	.align		4
        /*0050*/ 	.byte	0x02, 0x4c
        /*0052*/ 	.byte	0x01
	.zero		1


	//----- nvinfo : EIATTR_MERCURY_ISA_VERSION
	.align		4
        /*0054*/ 	.byte	0x03, 0x5f
        /*0056*/ 	.short	0x0101


	//----- nvinfo : EIATTR_VRC_CTA_INIT_COUNT
	.align		4
        /*0058*/ 	.byte	0x02, 0x4a
	.zero		1
	.zero		1


	//----- nvinfo : EIATTR_EXIT_INSTR_OFFSETS
	.align		4
        /*005c*/ 	.byte	0x04, 0x1c
        /*005e*/ 	.short	(.L_17 - .L_16)


	//   ....[0]....
.L_16:
        /*0060*/ 	.word	0x00000780


	//----- nvinfo : EIATTR_CBANK_PARAM_SIZE
	.align		4
.L_17:
        /*0064*/ 	.byte	0x03, 0x19
        /*0066*/ 	.short	0x001c


	//----- nvinfo : EIATTR_PARAM_CBANK
	.align		4
        /*0068*/ 	.byte	0x04, 0x0a
        /*006a*/ 	.short	(.L_19 - .L_18)
	.align		4
.L_18:
        /*006c*/ 	.word	index@(.nv.constant0._Z27tiled_squared_matmul_kernelPfS_S_i)
        /*0070*/ 	.short	0x0380
        /*0072*/ 	.short	0x001c


	//----- nvinfo : EIATTR_SW_WAR
	.align		4
.L_19:
        /*0074*/ 	.byte	0x04, 0x36
        /*0076*/ 	.short	(.L_21 - .L_20)
.L_20:
        /*0078*/ 	.word	0x00000008
.L_21:


//--------------------- .nv.callgraph             --------------------------
	.section	.nv.callgraph,"",@"SHT_CUDA_CALLGRAPH"
	.align	4
	.sectionentsize	8
	.align		4
        /*0000*/ 	.word	0x00000000
	.align		4
        /*0004*/ 	.word	0xffffffff
	.align		4
        /*0008*/ 	.word	0x00000000
	.align		4
        /*000c*/ 	.word	0xfffffffe
	.align		4
        /*0010*/ 	.word	0x00000000
	.align		4
        /*0014*/ 	.word	0xfffffffd
	.align		4
        /*0018*/ 	.word	0x00000000
	.align		4
        /*001c*/ 	.word	0xfffffffc


//--------------------- .text._Z27tiled_squared_matmul_kernelPfS_S_i --------------------------
	.section	.text._Z27tiled_squared_matmul_kernelPfS_S_i,"ax",@progbits
	.align	128
        .global         _Z27tiled_squared_matmul_kernelPfS_S_i
        .type           _Z27tiled_squared_matmul_kernelPfS_S_i,@function
        .size           _Z27tiled_squared_matmul_kernelPfS_S_i,(.L_x_3 - _Z27tiled_squared_matmul_kernelPfS_S_i)
        .other          _Z27tiled_squared_matmul_kernelPfS_S_i,@"STO_CUDA_ENTRY STV_DEFAULT"
_Z27tiled_squared_matmul_kernelPfS_S_i:
.text._Z27tiled_squared_matmul_kernelPfS_S_i:
[----:B------:R-:W-:Y:S01]  /*0000*/  LDC R1, c[0x0][0x37c] ;  /* 0x0000df00ff017b82 */ /* 0x000fe20000000800 */
[----:B------:R-:W0:Y:S07]  /*0010*/  S2R R5, SR_CTAID.Y ;  /* 0x0000000000057919 */ /* 0x000e2e0000002600 */
[----:B------:R-:W1:Y:S01]  /*0020*/  LDC R0, c[0x0][0x398] ;  /* 0x0000e600ff007b82 */ /* 0x000e620000000800 */
[----:B------:R-:W2:Y:S01]  /*0030*/  LDCU.64 UR8, c[0x0][0x358] ;  /* 0x00006b00ff0877ac */ /* 0x000ea20008000a00 */
[----:B------:R-:W-:Y:S01]  /*0040*/  HFMA2 R11, -RZ, RZ, 0, 0 ;  /* 0x00000000ff0b7431 */ /* 0x000fe200000001ff */
[----:B------:R-:W0:Y:S01]  /*0050*/  S2R R8, SR_TID.Y ;  /* 0x0000000000087919 */ /* 0x000e220000002200 */
[----:B------:R-:W3:Y:S04]  /*0060*/  S2R R7, SR_CTAID.X ;  /* 0x0000000000077919 */ /* 0x000ee80000002500 */
[----:B------:R-:W4:Y:S01]  /*0070*/  LDC.64 R22, c[0x0][0x380] ;  /* 0x0000e000ff167b82 */ /* 0x000f220000000a00 */
[----:B------:R-:W3:Y:S01]  /*0080*/  S2R R9, SR_TID.X ;  /* 0x0000000000097919 */ /* 0x000ee20000002100 */
[----:B-1----:R-:W-:-:S02]  /*0090*/  ISETP.GE.AND P0, PT, R0, 0x20, PT ;  /* 0x000000200000780c */ /* 0x002fc40003f06270 */
[----:B0-----:R-:W-:Y:S02]  /*00a0*/  LEA R5, R5, R8, 0x5 ;  /* 0x0000000805057211 */ /* 0x001fe400078e28ff */
[----:B---3--:R-:W-:-:S05]  /*00b0*/  LEA R2, R7, R9, 0x5 ;  /* 0x0000000907027211 */ /* 0x008fca00078e28ff */
[----:B------:R-:W-:-:S04]  /*00c0*/  IMAD R3, R5, R0, R2 ;  /* 0x0000000005037224 */ /* 0x000fc800078e0202 */
[----:B----4-:R-:W-:Y:S01]  /*00d0*/  IMAD.WIDE R22, R3, 0x4, R22 ;  /* 0x0000000403167825 */ /* 0x010fe200078e0216 */
[----:B--2---:R-:W-:Y:S06]  /*00e0*/  @!P0 BRA `(.L_x_0) ;  /* 0x0000000400a08947 */ /* 0x004fec0003800000 */
[----:B------:R-:W0:Y:S01]  /*00f0*/  S2UR UR6, SR_CgaCtaId ;  /* 0x00000000000679c3 */ /* 0x000e220000008800 */
[----:B------:R-:W-:Y:S01]  /*0100*/  UMOV UR4, 0x400 ;  /* 0x0000040000047882 */ /* 0x000fe20000000000 */
[----:B------:R-:W-:Y:S01]  /*0110*/  SHF.R.S32.HI R3, RZ, 0x1f, R0 ;  /* 0x0000001fff037819 */ /* 0x000fe20000011400 */
[----:B------:R-:W-:Y:S01]  /*0120*/  UIADD3 UR5, UPT, UPT, UR4, 0x1000, URZ ;  /* 0x0000100004057890 */ /* 0x000fe2000fffe0ff */
[-CC-:B------:R-:W-:Y:S01]  /*0130*/  IMAD R2, R8, R0.reuse, R9.reuse ;  /* 0x0000000008027224 */ /* 0x180fe200078e0209 */
[----:B------:R-:W-:Y:S02]  /*0140*/  MOV R11, RZ ;  /* 0x000000ff000b7202 */ /* 0x000fe40000000f00 */
[----:B------:R-:W-:Y:S01]  /*0150*/  LEA.HI R4, R3, R0, RZ, 0x5 ;  /* 0x0000000003047211 */ /* 0x000fe200078f28ff */
[----:B------:R-:W1:Y:S01]  /*0160*/  LDC.64 R20, c[0x0][0x388] ;  /* 0x0000e200ff147b82 */ /* 0x000e620000000a00 */
[----:B------:R-:W-:Y:S01]  /*0170*/  LEA R3, R7, R2, 0x5 ;  /* 0x0000000207037211 */ /* 0x000fe200078e28ff */
[----:B------:R-:W-:Y:S01]  /*0180*/  IMAD R2, R5, R0, R9 ;  /* 0x0000000005027224 */ /* 0x000fe200078e0209 */
[----:B------:R-:W-:-:S04]  /*0190*/  SHF.R.S32.HI R4, RZ, 0x5, R4 ;  /* 0x00000005ff047819 */ /* 0x000fc80000011404 */
[----:B------:R-:W-:Y:S01]  /*01a0*/  IADD3 R4, PT, PT, -R4, RZ, RZ ;  /* 0x000000ff04047210 */ /* 0x000fe20007ffe1ff */
[----:B------:R-:W2:Y:S01]  /*01b0*/  LDC.64 R18, c[0x0][0x390] ;  /* 0x0000e400ff127b82 */ /* 0x000ea20000000a00 */
[----:B0-----:R-:W-:Y:S02]  /*01c0*/  ULEA UR4, UR6, UR4, 0x18 ;  /* 0x0000000406047291 */ /* 0x001fe4000f8ec0ff */
[----:B------:R-:W-:-:S04]  /*01d0*/  ULEA UR5, UR6, UR5, 0x18 ;  /* 0x0000000506057291 */ /* 0x000fc8000f8ec0ff */
[C---:B------:R-:W-:Y:S02]  /*01e0*/  LEA R16, R8.reuse, UR4, 0x7 ;  /* 0x0000000408107c11 */ /* 0x040fe4000f8e38ff */
[C---:B------:R-:W-:Y:S02]  /*01f0*/  LEA R6, R9.reuse, UR5, 0x2 ;  /* 0x0000000509067c11 */ /* 0x040fe4000f8e10ff */
[----:B------:R-:W-:Y:S02]  /*0200*/  LEA R7, R9, R16, 0x2 ;  /* 0x0000001009077211 */ /* 0x000fe400078e10ff */
[----:B------:R-:W-:-:S07]  /*0210*/  LEA R5, R8, R6, 0x7 ;  /* 0x0000000608057211 */ /* 0x000fce00078e38ff */
.L_x_1:
[----:B-1----:R-:W-:-:S04]  /*0220*/  IMAD.WIDE R24, R2, 0x4, R20 ;  /* 0x0000000402187825 */ /* 0x002fc800078e0214 */
[----:B--2---:R-:W-:Y:S02]  /*0230*/  IMAD.WIDE.U32 R8, R3, 0x4, R18 ;  /* 0x0000000403087825 */ /* 0x004fe400078e0012 */
[----:B------:R-:W2:Y:S04]  /*0240*/  LDG.E R24, desc[UR8][R24.64] ;  /* 0x0000000818187981 */ /* 0x000ea8000c1e1900 */
[----:B------:R-:W3:Y:S01]  /*0250*/  LDG.E R26, desc[UR8][R8.64] ;  /* 0x00000008081a7981 */ /* 0x000ee2000c1e1900 */
[----:B------:R-:W-:Y:S02]  /*0260*/  IADD3 R4, PT, PT, R4, 0x1, RZ ;  /* 0x0000000104047810 */ /* 0x000fe40007ffe0ff */
[----:B------:R-:W-:Y:S02]  /*0270*/  IADD3 R2, PT, PT, R2, 0x20, RZ ;  /* 0x0000002002027810 */ /* 0x000fe40007ffe0ff */
[----:B------:R-:W-:-:S02]  /*0280*/  ISETP.NE.AND P0, PT, R4, RZ, PT ;  /* 0x000000ff0400720c */ /* 0x000fc40003f05270 */
[----:B------:R-:W-:Y:S01]  /*0290*/  LEA R3, R0, R3, 0x5 ;  /* 0x0000000300037211 */ /* 0x000fe200078e28ff */
[----:B--2---:R-:W-:Y:S04]  /*02a0*/  STS [R7], R24 ;  /* 0x0000001807007388 */ /* 0x004fe80000000800 */
[----:B---3--:R-:W-:Y:S01]  /*02b0*/  STS [R5], R26 ;  /* 0x0000001a05007388 */ /* 0x008fe20000000800 */
[----:B------:R-:W-:Y:S06]  /*02c0*/  BAR.SYNC.DEFER_BLOCKING 0x0 ;  /* 0x0000000000007b1d */ /* 0x000fec0000010000 */
[----:B------:R-:W-:Y:S04]  /*02d0*/  LDS R10, [R6] ;  /* 0x00000000060a7984 */ /* 0x000fe80000000800 */
[----:B------:R-:W0:Y:S04]  /*02e0*/  LDS.128 R12, [R16] ;  /* 0x00000000100c7984 */ /* 0x000e280000000c00 */
[----:B------:R-:W1:Y:S04]  /*02f0*/  LDS R27, [R6+0x80] ;  /* 0x00008000061b7984 */ /* 0x000e680000000800 */
[----:B------:R-:W2:Y:S04]  /*0300*/  LDS R17, [R6+0x100] ;  /* 0x0001000006117984 */ /* 0x000ea80000000800 */
[----:B------:R-:W3:Y:S04]  /*0310*/  LDS R29, [R6+0x180] ;  /* 0x00018000061d7984 */ /* 0x000ee80000000800 */
[----:B------:R-:W-:Y:S01]  /*0320*/  LDS R25, [R6+0x380] ;  /* 0x0003800006197984 */ /* 0x000fe20000000800 */
[----:B0-----:R-:W-:-:S03]  /*0330*/  FFMA R10, R12, R10, R11 ;  /* 0x0000000a0c0a7223 */ /* 0x001fc6000000000b */
[----:B------:R-:W-:Y:S01]  /*0340*/  LDS R12, [R6+0x280] ;  /* 0x00028000060c7984 */ /* 0x000fe20000000800 */
[----:B-1----:R-:W-:-:S03]  /*0350*/  FFMA R28, R27, R13, R10 ;  /* 0x0000000d1b1c7223 */ /* 0x002fc6000000000a */
[----:B------:R-:W-:Y:S01]  /*0360*/  LDS R13, [R6+0x200] ;  /* 0x00020000060d7984 */ /* 0x000fe20000000800 */
[----:B--2---:R-:W-:-:S03]  /*0370*/  FFMA R14, R17, R14, R28 ;  /* 0x0000000e110e7223 */ /* 0x004fc6000000001c */
[----:B------:R-:W0:Y:S01]  /*0380*/  LDS.128 R8, [R16+0x10] ;  /* 0x0000100010087984 */ /* 0x000e220000000c00 */
[----:B---3--:R-:W-:-:S03]  /*0390*/  FFMA R15, R29, R15, R14 ;  /* 0x0000000f1d0f7223 */ /* 0x008fc6000000000e */
[----:B------:R-:W1:Y:S01]  /*03a0*/  LDS R17, [R6+0x300] ;  /* 0x0003000006117984 */ /* 0x000e620000000800 */
[----:B0-----:R-:W-:-:S03]  /*03b0*/  FFMA R13, R8, R13, R15 ;  /* 0x0000000d080d7223 */ /* 0x001fc6000000000f */
[----:B------:R-:W-:Y:S01]  /*03c0*/  LDS R8, [R6+0x480] ;  /* 0x0004800006087984 */ /* 0x000fe20000000800 */
[----:B------:R-:W-:-:S03]  /*03d0*/  FFMA R24, R12, R9, R13 ;  /* 0x000000090c187223 */ /* 0x000fc6000000000d */
[----:B------:R-:W-:Y:S01]  /*03e0*/  LDS R9, [R6+0x400] ;  /* 0x0004000006097984 */ /* 0x000fe20000000800 */
[----:B-1----:R-:W-:-:S03]  /*03f0*/  FFMA R10, R17, R10, R24 ;  /* 0x0000000a110a7223 */ /* 0x002fc60000000018 */
[----:B------:R-:W0:Y:S01]  /*0400*/  LDS.128 R12, [R16+0x20] ;  /* 0x00002000100c7984 */ /* 0x000e220000000c00 */
[----:B------:R-:W-:-:S03]  /*0410*/  FFMA R11, R25, R11, R10 ;  /* 0x0000000b190b7223 */ /* 0x000fc6000000000a */
[----:B------:R-:W1:Y:S04]  /*0420*/  LDS R17, [R6+0x500] ;  /* 0x0005000006117984 */ /* 0x000e680000000800 */
[----:B------:R-:W2:Y:S01]  /*0430*/  LDS R25, [R6+0x580] ;  /* 0x0005800006197984 */ /* 0x000ea20000000800 */
[----:B0-----:R-:W-:-:S03]  /*0440*/  FFMA R9, R12, R9, R11 ;  /* 0x000000090c097223 */ /* 0x001fc6000000000b */
[----:B------:R-:W-:Y:S01]  /*0450*/  LDS R12, [R6+0x680] ;  /* 0x00068000060c7984 */ /* 0x000fe20000000800 */
[----:B------:R-:W-:-:S03]  /*0460*/  FFMA R24, R8, R13, R9 ;  /* 0x0000000d08187223 */ /* 0x000fc60000000009 */
[----:B------:R-:W-:Y:S01]  /*0470*/  LDS R13, [R6+0x600] ;  /* 0x00060000060d7984 */ /* 0x000fe20000000800 */
[----:B-1----:R-:W-:-:S03]  /*0480*/  FFMA R14, R17, R14, R24 ;  /* 0x0000000e110e7223 */ /* 0x002fc60000000018 */
[----:B------:R-:W0:Y:S01]  /*0490*/  LDS.128 R8, [R16+0x30] ;  /* 0x0000300010087984 */ /* 0x000e220000000c00 */
[----:B--2---:R-:W-:-:S03]  /*04a0*/  FFMA R15, R25, R15, R14 ;  /* 0x0000000f190f7223 */ /* 0x004fc6000000000e */
        /* <DEDUP_REMOVED lines=19> */
[----:B------:R-:W-:Y:S04]  /*05e0*/  LDS R24, [R6+0xc80] ;  /* 0x000c800006187984 */ /* 0x000fe80000000800 */
[----:B------:R-:W-:Y:S01]  /*05f0*/  LDS R17, [R6+0xd00] ;  /* 0x000d000006117984 */ /* 0x000fe20000000800 */
[----:B0-----:R-:W-:-:S03]  /*0600*/  FFMA R13, R8, R13, R15 ;  /* 0x0000000d080d7223 */ /* 0x001fc6000000000f */
[----:B------:R-:W0:Y:S01]  /*0610*/  LDS R8, [R6+0xb80] ;  /* 0x000b800006087984 */ /* 0x000e220000000800 */
[----:B------:R-:W-:-:S03]  /*0620*/  FFMA R26, R12, R9, R13 ;  /* 0x000000090c1a7223 */ /* 0x000fc6000000000d */
[----:B------:R-:W-:Y:S01]  /*0630*/  LDS R9, [R6+0xc00] ;  /* 0x000c000006097984 */ /* 0x000fe20000000800 */
[----:B-1----:R-:W-:-:S03]  /*0640*/  FFMA R25, R25, R10, R26 ;  /* 0x0000000a19197223 */ /* 0x002fc6000000001a */
[----:B------:R-:W1:Y:S01]  /*0650*/  LDS.128 R12, [R16+0x60] ;  /* 0x00006000100c7984 */ /* 0x000e620000000c00 */
[----:B0-----:R-:W-:-:S03]  /*0660*/  FFMA R11, R8, R11, R25 ;  /* 0x0000000b080b7223 */ /* 0x001fc60000000019 */
[----:B------:R-:W-:Y:S01]  /*0670*/  LDS R25, [R6+0xf80] ;  /* 0x000f800006197984 */ /* 0x000fe20000000800 */
[----:B-1----:R-:W-:-:S03]  /*0680*/  FFMA R9, R12, R9, R11 ;  /* 0x000000090c097223 */ /* 0x002fc6000000000b */
[----:B------:R-:W0:Y:S01]  /*0690*/  LDS R12, [R6+0xd80] ;  /* 0x000d8000060c7984 */ /* 0x000e220000000800 */
[----:B------:R-:W-:-:S03]  /*06a0*/  FFMA R26, R24, R13, R9 ;  /* 0x0000000d181a7223 */ /* 0x000fc60000000009 */
[----:B------:R-:W-:Y:S01]  /*06b0*/  LDS R13, [R6+0xe00] ;  /* 0x000e0000060d7984 */ /* 0x000fe20000000800 */
[----:B------:R-:W-:-:S03]  /*06c0*/  FFMA R17, R17, R14, R26 ;  /* 0x0000000e11117223 */ /* 0x000fc6000000001a */
[----:B------:R-:W1:Y:S04]  /*06d0*/  LDS.128 R8, [R16+0x70] ;  /* 0x0000700010087984 */ /* 0x000e680000000c00 */
[----:B------:R-:W2:Y:S04]  /*06e0*/  LDS R24, [R6+0xe80] ;  /* 0x000e800006187984 */ /* 0x000ea80000000800 */
[----:B------:R-:W3:Y:S01]  /*06f0*/  LDS R14, [R6+0xf00] ;  /* 0x000f0000060e7984 */ /* 0x000ee20000000800 */
[----:B0-----:R-:W-:-:S04]  /*0700*/  FFMA R15, R12, R15, R17 ;  /* 0x0000000f0c0f7223 */ /* 0x001fc80000000011 */
[----:B-1----:R-:W-:-:S04]  /*0710*/  FFMA R13, R8, R13, R15 ;  /* 0x0000000d080d7223 */ /* 0x002fc8000000000f */
[----:B--2---:R-:W-:-:S04]  /*0720*/  FFMA R9, R24, R9, R13 ;  /* 0x0000000918097223 */ /* 0x004fc8000000000d */
[----:B---3--:R-:W-:-:S04]  /*0730*/  FFMA R10, R14, R10, R9 ;  /* 0x0000000a0e0a7223 */ /* 0x008fc80000000009 */
[----:B------:R-:W-:Y:S01]  /*0740*/  FFMA R11, R25, R11, R10 ;  /* 0x0000000b190b7223 */ /* 0x000fe2000000000a */
[----:B------:R-:W-:Y:S06]  /*0750*/  BAR.SYNC.DEFER_BLOCKING 0x0 ;  /* 0x0000000000007b1d */ /* 0x000fec0000010000 */
[----:B------:R-:W-:Y:S05]  /*0760*/  @P0 BRA `(.L_x_1) ;  /* 0xfffffff800ac0947 */ /* 0x000fea000383ffff */
.L_x_0:
[----:B------:R-:W-:Y:S01]  /*0770*/  STG.E desc[UR8][R22.64], R11 ;  /* 0x0000000b16007986 */ /* 0x000fe2000c101908 */
[----:B------:R-:W-:Y:S05]  /*0780*/  EXIT ;  /* 0x000000000000794d */ /* 0x000fea0003800000 */
.L_x_2:
[----:B------:R-:W-:-:S00]  /*0790*/  BRA `(.L_x_2) ;  /* 0xfffffffc00fc7947 */ /* 0x000fc0000383ffff */
[----:B------:R-:W-:-:S00]  /*07a0*/  NOP ;  /* 0x0000000000007918 */ /* 0x000fc00000000000 */
        /* <DEDUP_REMOVED lines=13> */
.L_x_3:


//--------------------- .nv.shared._Z27tiled_squared_matmul_kernelPfS_S_i --------------------------
	.section	.nv.shared._Z27tiled_squared_matmul_kernelPfS_S_i,"aw",@nobits
	.sectionflags	@""
	.align	4
.nv.shared._Z27tiled_squared_matmul_kernelPfS_S_i:
	.zero		9216


//--------------------- .nv.shared.reserved.0     --------------------------
	.section	.nv.shared.reserved.0,"aw",@nobits
	.weak		__nv_reservedSMEM_offset_0_alias
	.size		__nv_reservedSMEM_offset_0_alias, 0, 64
	.other		__nv_reservedSMEM_offset_0_alias,@"STO_CUDA_RESERVED_SHARED STV_DEFAULT"
__nv_reservedSMEM_offset_0_alias:
	.zero		0
	.zero		64


//--------------------- .nv.constant0._Z27tiled_squared_matmul_kernelPfS_S_i --------------------------
	.section	.nv.constant0._Z27tiled_squared_matmul_kernelPfS_S_i,"a",@progbits
	.sectionflags	@""
	.align	4
.nv.constant0._Z27tiled_squared_matmul_kernelPfS_S_i:
	.zero		924


//--------------------- SYMBOLS --------------------------

	.type		.nv.reservedSmem.offset0,@object
	.size		.nv.reservedSmem.offset0,0x4
	.type		.nv.reservedSmem.cap,@object
	.size		.nv.reservedSmem.cap,0x4
